//
// Generated by NVIDIA NVVM Compiler
//
// Compiler Build ID: CL-36424714
// Cuda compilation tools, release 13.0, V13.0.88
// Based on NVVM 20.0.0
//

.version 9.0
.target sm_100
.address_size 64

	// .globl	_Z18transposeCoalescedPfS_ii
// _ZZ18transposeCoalescedPfS_iiE4tile has been demoted

.visible .entry _Z18transposeCoalescedPfS_ii(
	.param .u64 .ptr .align 1 _Z18transposeCoalescedPfS_ii_param_0,
	.param .u64 .ptr .align 1 _Z18transposeCoalescedPfS_ii_param_1,
	.param .u32 _Z18transposeCoalescedPfS_ii_param_2,
	.param .u32 _Z18transposeCoalescedPfS_ii_param_3
)
{
	.reg .b32 	%r<33>;
	.reg .b32 	%f<9>;
	.reg .b64 	%rd<21>;
	// demoted variable
	.shared .align 4 .b8 _ZZ18transposeCoalescedPfS_iiE4tile[4224];
	ld.param.u64 	%rd1, [_Z18transposeCoalescedPfS_ii_param_0];
	ld.param.u64 	%rd2, [_Z18transposeCoalescedPfS_ii_param_1];
	ld.param.u32 	%r1, [_Z18transposeCoalescedPfS_ii_param_2];
	ld.param.u32 	%r2, [_Z18transposeCoalescedPfS_ii_param_3];
	mov.u32 	%r3, %ctaid.x;
	shl.b32 	%r4, %r3, 5;
	mov.u32 	%r5, %tid.x;
	mov.u32 	%r6, %ctaid.y;
	shl.b32 	%r7, %r6, 5;
	mov.u32 	%r8, %tid.y;
	add.s32 	%r9, %r7, %r8;
	add.s32 	%r10, %r4, %r8;
	add.s32 	%r11, %r4, %r5;
	shl.b32 	%r12, %r5, 2;
	mov.u32 	%r13, _ZZ18transposeCoalescedPfS_iiE4tile;
	add.s32 	%r14, %r13, %r12;
	cvta.to.global.u64 	%rd3, %rd2;
	mad.lo.s32 	%r15, %r9, %r1, %r11;
	mul.wide.s32 	%rd4, %r15, 4;
	add.s64 	%rd5, %rd3, %rd4;
	ld.global.f32 	%f1, [%rd5];
	mad.lo.s32 	%r16, %r8, 132, %r14;
	st.shared.f32 	[%r16], %f1;
	shl.b32 	%r17, %r1, 3;
	add.s32 	%r18, %r15, %r17;
	mul.wide.s32 	%rd6, %r18, 4;
	add.s64 	%rd7, %rd3, %rd6;
	ld.global.f32 	%f2, [%rd7];
	st.shared.f32 	[%r16+1056], %f2;
	shl.b32 	%r19, %r1, 4;
	add.s32 	%r20, %r15, %r19;
	mul.wide.s32 	%rd8, %r20, 4;
	add.s64 	%rd9, %rd3, %rd8;
	ld.global.f32 	%f3, [%rd9];
	st.shared.f32 	[%r16+2112], %f3;
	add.s32 	%r21, %r20, %r17;
	mul.wide.s32 	%rd10, %r21, 4;
	add.s64 	%rd11, %rd3, %rd10;
	ld.global.f32 	%f4, [%rd11];
	st.shared.f32 	[%r16+3168], %f4;
	bar.sync 	0;
	add.s32 	%r22, %r7, %r5;
	shl.b32 	%r23, %r5, 7;
	add.s32 	%r24, %r14, %r23;
	cvta.to.global.u64 	%rd12, %rd1;
	shl.b32 	%r25, %r8, 2;
	add.s32 	%r26, %r24, %r25;
	ld.shared.f32 	%f5, [%r26];
	mad.lo.s32 	%r27, %r10, %r2, %r22;
	mul.wide.s32 	%rd13, %r27, 4;
	add.s64 	%rd14, %rd12, %rd13;
	st.global.f32 	[%rd14], %f5;
	ld.shared.f32 	%f6, [%r26+32];
	shl.b32 	%r28, %r2, 3;
	add.s32 	%r29, %r27, %r28;
	mul.wide.s32 	%rd15, %r29, 4;
	add.s64 	%rd16, %rd12, %rd15;
	st.global.f32 	[%rd16], %f6;
	ld.shared.f32 	%f7, [%r26+64];
	shl.b32 	%r30, %r2, 4;
	add.s32 	%r31, %r27, %r30;
	mul.wide.s32 	%rd17, %r31, 4;
	add.s64 	%rd18, %rd12, %rd17;
	st.global.f32 	[%rd18], %f7;
	ld.shared.f32 	%f8, [%r26+96];
	add.s32 	%r32, %r31, %r28;
	mul.wide.s32 	%rd19, %r32, 4;
	add.s64 	%rd20, %rd12, %rd19;
	st.global.f32 	[%rd20], %f8;
	ret;

}


// ===== COMPILED SASS (sm_100) =====

	.target	sm_100

	.elftype	@"ET_EXEC"


//--------------------- .note.nv.tkinfo           --------------------------
	.section	.note.nv.tkinfo,"",@"SHT_NOTE"
	.sectionflags	@"SHF_NOTE_NV_TKINFO"
	.tkinfo
        /*0018*/ 	.word	0x00000002
        /*0030*/ 	.string	""
        /*0030*/ 	.string	"ptxas"
        /*0030*/ 	.string	"Cuda compilation tools, release 13.0, V13.0.88"
        /*0030*/ 	.string	"Build cuda_13.0.r13.0/compiler.36424714_0"
        /*0030*/ 	.string	"-arch sm_100 -m 64 "



//--------------------- .note.nv.cuinfo           --------------------------
	.section	.note.nv.cuinfo,"",@"SHT_NOTE"
	.sectionflags	@"SHF_NOTE_NV_CUINFO"
        /*0018*/ 	.short	0x0002
        /*001a*/ 	.short	0x0064
        /*001c*/ 	.short	0x0082
	.zero		2


//--------------------- .nv.info                  --------------------------
	.section	.nv.info,"",@"SHT_CUDA_INFO"
	.align	4


	//----- nvinfo : EIATTR_REGCOUNT
	.align		4
        /*0000*/ 	.byte	0x04, 0x2f
        /*0002*/ 	.short	(.L_1 - .L_0)
	.align		4
.L_0:
        /*0004*/ 	.word	index@(_Z18transposeCoalescedPfS_ii)
        /*0008*/ 	.word	0x00000018


	//----- nvinfo : EIATTR_FRAME_SIZE
	.align		4
.L_1:
        /*000c*/ 	.byte	0x04, 0x11
        /*000e*/ 	.short	(.L_3 - .L_2)
	.align		4
.L_2:
        /*0010*/ 	.word	index@(_Z18transposeCoalescedPfS_ii)
        /*0014*/ 	.word	0x00000000


	//----- nvinfo : EIATTR_MIN_STACK_SIZE
	.align		4
.L_3:
        /*0018*/ 	.byte	0x04, 0x12
        /*001a*/ 	.short	(.L_5 - .L_4)
	.align		4
.L_4:
        /*001c*/ 	.word	index@(_Z18transposeCoalescedPfS_ii)
        /*0020*/ 	.word	0x00000000
.L_5:


//--------------------- .nv.compat                --------------------------
	.section	.nv.compat,"",@"SHT_CUDA_COMPAT_INFO"
	.align	4
        /*0000*/ 	.byte	0x02, 0x09, 0x00, 0x00, 0x02, 0x02, 0x01, 0x00, 0x02, 0x05, 0x05, 0x00, 0x03, 0x07, 0x01, 0x01
        /*0010*/ 	.byte	0x02, 0x03, 0x00, 0x00, 0x02, 0x06, 0x01, 0x00, 0x04, 0x0b, 0x08, 0x00, 0x09, 0x00, 0x00, 0x00
        /*0020*/ 	.byte	0x00, 0x00, 0x00, 0x00


//--------------------- .nv.info._Z18transposeCoalescedPfS_ii --------------------------
	.section	.nv.info._Z18transposeCoalescedPfS_ii,"",@"SHT_CUDA_INFO"
	.sectionflags	@""
	.align	4


	//----- nvinfo : EIATTR_CUDA_API_VERSION
	.align		4
        /*0000*/ 	.byte	0x04, 0x37
        /*0002*/ 	.short	(.L_7 - .L_6)
.L_6:
        /*0004*/ 	.word	0x00000082


	//----- nvinfo : EIATTR_KPARAM_INFO
	.align		4
.L_7:
        /*0008*/ 	.byte	0x04, 0x17
        /*000a*/ 	.short	(.L_9 - .L_8)
.L_8:
        /*000c*/ 	.word	0x00000000
        /*0010*/ 	.short	0x0003
        /*0012*/ 	.short	0x0014
        /*0014*/ 	.byte	0x00, 0xf0, 0x11, 0x00


	//----- nvinfo : EIATTR_KPARAM_INFO
	.align		4
.L_9:
        /*0018*/ 	.byte	0x04, 0x17
        /*001a*/ 	.short	(.L_11 - .L_10)
.L_10:
        /*001c*/ 	.word	0x00000000
        /*0020*/ 	.short	0x0002
        /*0022*/ 	.short	0x0010
        /*0024*/ 	.byte	0x00, 0xf0, 0x11, 0x00


	//----- nvinfo : EIATTR_KPARAM_INFO
	.align		4
.L_11:
        /*0028*/ 	.byte	0x04, 0x17
        /*002a*/ 	.short	(.L_13 - .L_12)
.L_12:
        /*002c*/ 	.word	0x00000000
        /*0030*/ 	.short	0x0001
        /*0032*/ 	.short	0x0008
        /*0034*/ 	.byte	0x00, 0xf5, 0x21, 0x00


	//----- nvinfo : EIATTR_KPARAM_INFO
	.align		4
.L_13:
        /*0038*/ 	.byte	0x04, 0x17
        /*003a*/ 	.short	(.L_15 - .L_14)
.L_14:
        /*003c*/ 	.word	0x00000000
        /*0040*/ 	.short	0x0000
        /*0042*/ 	.short	0x0000
        /*0044*/ 	.byte	0x00, 0xf5, 0x21, 0x00


	//----- nvinfo : EIATTR_SPARSE_MMA_MASK
	.align		4
.L_15:
        /*0048*/ 	.byte	0x03, 0x50
        /*004a*/ 	.short	0x0000


	//----- nvinfo : EIATTR_MAXREG_COUNT
	.align		4
        /*004c*/ 	.byte	0x03, 0x1b
        /*004e*/ 	.short	0x00ff


	//----- nvinfo : EIATTR_NUM_BARRIERS
	.align		4
        /*0050*/ 	.byte	0x02, 0x4c
        /*0052*/ 	.byte	0x01
	.zero		1


	//----- nvinfo : EIATTR_MERCURY_ISA_VERSION
	.align		4
        /*0054*/ 	.byte	0x03, 0x5f
        /*0056*/ 	.short	0x0101


	//----- nvinfo : EIATTR_VRC_CTA_INIT_COUNT
	.align		4
        /*0058*/ 	.byte	0x02, 0x4a
	.zero		1
	.zero		1


	//----- nvinfo : EIATTR_EXIT_INSTR_OFFSETS
	.align		4
        /*005c*/ 	.byte	0x04, 0x1c
        /*005e*/ 	.short	(.L_17 - .L_16)


	//   ....[0]....
.L_16:
        /*0060*/ 	.word	0x00000360


	//----- nvinfo : EIATTR_CBANK_PARAM_SIZE
	.align		4
.L_17:
        /*0064*/ 	.byte	0x03, 0x19
        /*0066*/ 	.short	0x0018


	//----- nvinfo : EIATTR_PARAM_CBANK
	.align		4
        /*0068*/ 	.byte	0x04, 0x0a
        /*006a*/ 	.short	(.L_19 - .L_18)
	.align		4
.L_18:
        /*006c*/ 	.word	index@(.nv.constant0._Z18transposeCoalescedPfS_ii)
        /*0070*/ 	.short	0x0380
        /*0072*/ 	.short	0x0018


	//----- nvinfo : EIATTR_SW_WAR
	.align		4
.L_19:
        /*0074*/ 	.byte	0x04, 0x36
        /*0076*/ 	.short	(.L_21 - .L_20)
.L_20:
        /*0078*/ 	.word	0x00000008
.L_21:


//--------------------- .nv.callgraph             --------------------------
	.section	.nv.callgraph,"",@"SHT_CUDA_CALLGRAPH"
	.align	4
	.sectionentsize	8
	.align		4
        /*0000*/ 	.word	0x00000000
	.align		4
        /*0004*/ 	.word	0xffffffff
	.align		4
        /*0008*/ 	.word	0x00000000
	.align		4
        /*000c*/ 	.word	0xfffffffe
	.align		4
        /*0010*/ 	.word	0x00000000
	.align		4
        /*0014*/ 	.word	0xfffffffd
	.align		4
        /*0018*/ 	.word	0x00000000
	.align		4
        /*001c*/ 	.word	0xfffffffc


//--------------------- .text._Z18transposeCoalescedPfS_ii --------------------------
	.section	.text._Z18transposeCoalescedPfS_ii,"ax",@progbits
	.align	128
        .global         _Z18transposeCoalescedPfS_ii
        .type           _Z18transposeCoalescedPfS_ii,@function
        .size           _Z18transposeCoalescedPfS_ii,(.L_x_1 - _Z18transposeCoalescedPfS_ii)
        .other          _Z18transposeCoalescedPfS_ii,@"STO_CUDA_ENTRY STV_DEFAULT"
_Z18transposeCoalescedPfS_ii:
.text._Z18transposeCoalescedPfS_ii:
[----:B------:R-:W-:Y:S01]  /*0000*/  LDC R1, c[0x0][0x37c] ;  /* 0x0000df00ff017b82 */ /* 0x000fe20000000800 */
[----:B------:R-:W0:Y:S07]  /*0010*/  S2R R5, SR_CTAID.X ;  /* 0x0000000000057919 */ /* 0x000e2e0000002500 */
[----:B------:R-:W1:Y:S01]  /*0020*/  LDC R8, c[0x0][0x390] ;  /* 0x0000e400ff087b82 */ /* 0x000e620000000800 */
[----:B------:R-:W2:Y:S01]  /*0030*/  LDCU.64 UR6, c[0x0][0x358] ;  /* 0x00006b00ff0677ac */ /* 0x000ea20008000a00 */
[----:B------:R-:W0:Y:S01]  /*0040*/  S2R R0, SR_TID.X ;  /* 0x0000000000007919 */ /* 0x000e220000002100 */
[----:B------:R-:W3:Y:S05]  /*0050*/  S2R R2, SR_TID.Y ;  /* 0x0000000000027919 */ /* 0x000eea0000002200 */
[----:B------:R-:W4:Y:S01]  /*0060*/  LDC.64 R6, c[0x0][0x388] ;  /* 0x0000e200ff067b82 */ /* 0x000f220000000a00 */
[----:B------:R-:W3:Y:S07]  /*0070*/  S2R R3, SR_CTAID.Y ;  /* 0x0000000000037919 */ /* 0x000eee0000002600 */
[----:B------:R-:W5:Y:S01]  /*0080*/  S2UR UR5, SR_CgaCtaId ;  /* 0x00000000000579c3 */ /* 0x000f620000008800 */
[----:B------:R-:W-:-:S07]  /*0090*/  UMOV UR4, 0x400 ;  /* 0x0000040000047882 */ /* 0x000fce0000000000 */
[----:B------:R-:W5:Y:S01]  /*00a0*/  LDC R14, c[0x0][0x394] ;  /* 0x0000e500ff0e7b82 */ /* 0x000f620000000800 */
[----:B0-----:R-:W-:Y:S02]  /*00b0*/  LEA R9, R5, R0, 0x5 ;  /* 0x0000000005097211 */ /* 0x001fe400078e28ff */
[----:B---3--:R-:W-:-:S05]  /*00c0*/  LEA R4, R3, R2, 0x5 ;  /* 0x0000000203047211 */ /* 0x008fca00078e28ff */
[----:B-1----:R-:W-:-:S05]  /*00d0*/  IMAD R9, R4, R8, R9 ;  /* 0x0000000804097224 */ /* 0x002fca00078e0209 */
[CC--:B------:R-:W-:Y:S02]  /*00e0*/  LEA R13, R8.reuse, R9.reuse, 0x4 ;  /* 0x00000009080d7211 */ /* 0x0c0fe400078e20ff */
[C---:B------:R-:W-:Y:S02]  /*00f0*/  LEA R11, R8.reuse, R9, 0x3 ;  /* 0x00000009080b7211 */ /* 0x040fe400078e18ff */
[----:B------:R-:W-:Y:S01]  /*0100*/  LEA R15, R8, R13, 0x3 ;  /* 0x0000000d080f7211 */ /* 0x000fe200078e18ff */
[----:B----4-:R-:W-:-:S04]  /*0110*/  IMAD.WIDE R8, R9, 0x4, R6 ;  /* 0x0000000409087825 */ /* 0x010fc800078e0206 */
[--C-:B------:R-:W-:Y:S02]  /*0120*/  IMAD.WIDE R10, R11, 0x4, R6.reuse ;  /* 0x000000040b0a7825 */ /* 0x100fe400078e0206 */
[----:B--2---:R-:W2:Y:S02]  /*0130*/  LDG.E R8, desc[UR6][R8.64] ;  /* 0x0000000608087981 */ /* 0x004ea4000c1e1900 */
[--C-:B------:R-:W-:Y:S02]  /*0140*/  IMAD.WIDE R12, R13, 0x4, R6.reuse ;  /* 0x000000040d0c7825 */ /* 0x100fe400078e0206 */
[----:B------:R-:W3:Y:S02]  /*0150*/  LDG.E R10, desc[UR6][R10.64] ;  /* 0x000000060a0a7981 */ /* 0x000ee4000c1e1900 */
[----:B------:R-:W-:Y:S02]  /*0160*/  IMAD.WIDE R6, R15, 0x4, R6 ;  /* 0x000000040f067825 */ /* 0x000fe400078e0206 */
[----:B------:R-:W4:Y:S04]  /*0170*/  LDG.E R12, desc[UR6][R12.64] ;  /* 0x000000060c0c7981 */ /* 0x000f28000c1e1900 */
[----:B------:R0:W4:Y:S01]  /*0180*/  LDG.E R4, desc[UR6][R6.64] ;  /* 0x0000000606047981 */ /* 0x000122000c1e1900 */
[----:B-----5:R-:W-:-:S06]  /*0190*/  ULEA UR4, UR5, UR4, 0x18 ;  /* 0x0000000405047291 */ /* 0x020fcc000f8ec0ff */
[----:B------:R-:W-:Y:S01]  /*01a0*/  LEA R15, R0, UR4, 0x2 ;  /* 0x00000004000f7c11 */ /* 0x000fe2000f8e10ff */
[----:B0-----:R-:W0:Y:S04]  /*01b0*/  LDC.64 R6, c[0x0][0x380] ;  /* 0x0000e000ff067b82 */ /* 0x001e280000000a00 */
[----:B------:R-:W-:Y:S01]  /*01c0*/  IMAD R17, R2, 0x84, R15 ;  /* 0x0000008402117824 */ /* 0x000fe200078e020f */
[----:B------:R-:W-:-:S04]  /*01d0*/  LEA R15, R0, R15, 0x7 ;  /* 0x0000000f000f7211 */ /* 0x000fc800078e38ff */
[----:B------:R-:W-:Y:S02]  /*01e0*/  LEA R15, R2, R15, 0x2 ;  /* 0x0000000f020f7211 */ /* 0x000fe400078e10ff */
[----:B------:R-:W-:Y:S02]  /*01f0*/  LEA R2, R5, R2, 0x5 ;  /* 0x0000000205027211 */ /* 0x000fe400078e28ff */
[----:B------:R-:W-:-:S05]  /*0200*/  LEA R3, R3, R0, 0x5 ;  /* 0x0000000003037211 */ /* 0x000fca00078e28ff */
[----:B------:R-:W-:-:S05]  /*0210*/  IMAD R3, R2, R14, R3 ;  /* 0x0000000e02037224 */ /* 0x000fca00078e0203 */
[CC--:B------:R-:W-:Y:S02]  /*0220*/  LEA R9, R14.reuse, R3.reuse, 0x4 ;  /* 0x000000030e097211 */ /* 0x0c0fe400078e20ff */
[C---:B------:R-:W-:Y:S01]  /*0230*/  LEA R5, R14.reuse, R3, 0x3 ;  /* 0x000000030e057211 */ /* 0x040fe200078e18ff */
[--C-:B0-----:R-:W-:Y:S01]  /*0240*/  IMAD.WIDE R2, R3, 0x4, R6.reuse ;  /* 0x0000000403027825 */ /* 0x101fe200078e0206 */
[----:B--2---:R-:W-:Y:S04]  /*0250*/  STS [R17], R8 ;  /* 0x0000000811007388 */ /* 0x004fe80000000800 */
[----:B---3--:R-:W-:Y:S04]  /*0260*/  STS [R17+0x420], R10 ;  /* 0x0004200a11007388 */ /* 0x008fe80000000800 */
[----:B----4-:R-:W-:Y:S04]  /*0270*/  STS [R17+0x840], R12 ;  /* 0x0008400c11007388 */ /* 0x010fe80000000800 */
[----:B------:R0:W-:Y:S01]  /*0280*/  STS [R17+0xc60], R4 ;  /* 0x000c600411007388 */ /* 0x0001e20000000800 */
[----:B------:R-:W-:Y:S06]  /*0290*/  BAR.SYNC.DEFER_BLOCKING 0x0 ;  /* 0x0000000000007b1d */ /* 0x000fec0000010000 */
[----:B------:R-:W1:Y:S04]  /*02a0*/  LDS R11, [R15] ;  /* 0x000000000f0b7984 */ /* 0x000e680000000800 */
[----:B------:R-:W2:Y:S04]  /*02b0*/  LDS R13, [R15+0x20] ;  /* 0x000020000f0d7984 */ /* 0x000ea80000000800 */
[----:B------:R-:W3:Y:S04]  /*02c0*/  LDS R19, [R15+0x40] ;  /* 0x000040000f137984 */ /* 0x000ee80000000800 */
[----:B------:R-:W4:Y:S01]  /*02d0*/  LDS R21, [R15+0x60] ;  /* 0x000060000f157984 */ /* 0x000f220000000800 */
[----:B0-----:R-:W-:Y:S01]  /*02e0*/  LEA R17, R14, R9, 0x3 ;  /* 0x000000090e117211 */ /* 0x001fe200078e18ff */
[----:B------:R-:W-:-:S04]  /*02f0*/  IMAD.WIDE R4, R5, 0x4, R6 ;  /* 0x0000000405047825 */ /* 0x000fc800078e0206 */
[----:B------:R-:W-:-:S04]  /*0300*/  IMAD.WIDE R8, R9, 0x4, R6 ;  /* 0x0000000409087825 */ /* 0x000fc800078e0206 */
[----:B------:R-:W-:Y:S01]  /*0310*/  IMAD.WIDE R6, R17, 0x4, R6 ;  /* 0x0000000411067825 */ /* 0x000fe200078e0206 */
[----:B-1----:R-:W-:Y:S04]  /*0320*/  STG.E desc[UR6][R2.64], R11 ;  /* 0x0000000b02007986 */ /* 0x002fe8000c101906 */
[----:B--2---:R-:W-:Y:S04]  /*0330*/  STG.E desc[UR6][R4.64], R13 ;  /* 0x0000000d04007986 */ /* 0x004fe8000c101906 */
[----:B---3--:R-:W-:Y:S04]  /*0340*/  STG.E desc[UR6][R8.64], R19 ;  /* 0x0000001308007986 */ /* 0x008fe8000c101906 */
[----:B----4-:R-:W-:Y:S01]  /*0350*/  STG.E desc[UR6][R6.64], R21 ;  /* 0x0000001506007986 */ /* 0x010fe2000c101906 */
[----:B------:R-:W-:Y:S05]  /*0360*/  EXIT ;  /* 0x000000000000794d */ /* 0x000fea0003800000 */
.L_x_0:
[----:B------:R-:W-:-:S00]  /*0370*/  BRA `(.L_x_0) ;  /* 0xfffffffc00fc7947 */ /* 0x000fc0000383ffff */
[----:B------:R-:W-:-:S00]  /*0380*/  NOP ;  /* 0x0000000000007918 */ /* 0x000fc00000000000 */
[----:B------:R-:W-:-:S00]  /*0390*/  NOP ;  /* 0x0000000000007918 */ /* 0x000fc00000000000 */
[----:B------:R-:W-:-:S00]  /*03a0*/  NOP ;  /* 0x0000000000007918 */ /* 0x000fc00000000000 */
[----:B------:R-:W-:-:S00]  /*03b0*/  NOP ;  /* 0x0000000000007918 */ /* 0x000fc00000000000 */
[----:B------:R-:W-:-:S00]  /*03c0*/  NOP ;  /* 0x0000000000007918 */ /* 0x000fc00000000000 */
[----:B------:R-:W-:-:S00]  /*03d0*/  NOP ;  /* 0x0000000000007918 */ /* 0x000fc00000000000 */
[----:B------:R-:W-:-:S00]  /*03e0*/  NOP ;  /* 0x0000000000007918 */ /* 0x000fc00000000000 */
[----:B------:R-:W-:-:S00]  /*03f0*/  NOP ;  /* 0x0000000000007918 */ /* 0x000fc00000000000 */
.L_x_1:


//--------------------- .nv.shared._Z18transposeCoalescedPfS_ii --------------------------
	.section	.nv.shared._Z18transposeCoalescedPfS_ii,"aw",@nobits
	.sectionflags	@""
	.align	4
.nv.shared._Z18transposeCoalescedPfS_ii:
	.zero		5248


//--------------------- .nv.shared.reserved.0     --------------------------
	.section	.nv.shared.reserved.0,"aw",@nobits
	.weak		__nv_reservedSMEM_offset_0_alias
	.size		__nv_reservedSMEM_offset_0_alias, 0, 64
	.other		__nv_reservedSMEM_offset_0_alias,@"STO_CUDA_RESERVED_SHARED STV_DEFAULT"
__nv_reservedSMEM_offset_0_alias:
	.zero		0
	.zero		64


//--------------------- .nv.constant0._Z18transposeCoalescedPfS_ii --------------------------
	.section	.nv.constant0._Z18transposeCoalescedPfS_ii,"a",@progbits
	.sectionflags	@""
	.align	4
.nv.constant0._Z18transposeCoalescedPfS_ii:
	.zero		920


//--------------------- SYMBOLS --------------------------

	.type		.nv.reservedSmem.offset0,@object
	.size		.nv.reservedSmem.offset0,0x4
	.type		.nv.reservedSmem.cap,@object
	.size		.nv.reservedSmem.cap,0x4
